//
// Generated by NVIDIA NVVM Compiler
//
// Compiler Build ID: CL-36424714
// Cuda compilation tools, release 13.0, V13.0.88
// Based on NVVM 20.0.0
//

.version 9.0
.target sm_100
.address_size 64

	// .globl	_Z5saxpyiPfS_S_

.visible .entry _Z5saxpyiPfS_S_(
	.param .u32 _Z5saxpyiPfS_S__param_0,
	.param .u64 .ptr .align 1 _Z5saxpyiPfS_S__param_1,
	.param .u64 .ptr .align 1 _Z5saxpyiPfS_S__param_2,
	.param .u64 .ptr .align 1 _Z5saxpyiPfS_S__param_3
)
{
	.reg .pred 	%p<2>;
	.reg .b32 	%r<6>;
	.reg .b32 	%f<4>;
	.reg .b64 	%rd<11>;

	ld.param.u32 	%r2, [_Z5saxpyiPfS_S__param_0];
	ld.param.u64 	%rd1, [_Z5saxpyiPfS_S__param_1];
	ld.param.u64 	%rd2, [_Z5saxpyiPfS_S__param_2];
	ld.param.u64 	%rd3, [_Z5saxpyiPfS_S__param_3];
	mov.u32 	%r3, %ctaid.x;
	mov.u32 	%r4, %ntid.x;
	mov.u32 	%r5, %tid.x;
	mad.lo.s32 	%r1, %r3, %r4, %r5;
	setp.ge.s32 	%p1, %r1, %r2;
	@%p1 bra 	$L__BB0_2;
	cvta.to.global.u64 	%rd4, %rd1;
	cvta.to.global.u64 	%rd5, %rd2;
	cvta.to.global.u64 	%rd6, %rd3;
	mul.wide.s32 	%rd7, %r1, 4;
	add.s64 	%rd8, %rd4, %rd7;
	ld.global.f32 	%f1, [%rd8];
	add.s64 	%rd9, %rd5, %rd7;
	ld.global.f32 	%f2, [%rd9];
	add.f32 	%f3, %f1, %f2;
	add.s64 	%rd10, %rd6, %rd7;
	st.global.f32 	[%rd10], %f3;
$L__BB0_2:
	ret;

}


// ===== COMPILED SASS (sm_100) =====

	.target	sm_100

	.elftype	@"ET_EXEC"


//--------------------- .note.nv.tkinfo           --------------------------
	.section	.note.nv.tkinfo,"",@"SHT_NOTE"
	.sectionflags	@"SHF_NOTE_NV_TKINFO"
	.tkinfo
        /*0018*/ 	.word	0x00000002
        /*0030*/ 	.string	""
        /*0030*/ 	.string	"ptxas"
        /*0030*/ 	.string	"Cuda compilation tools, release 13.0, V13.0.88"
        /*0030*/ 	.string	"Build cuda_13.0.r13.0/compiler.36424714_0"
        /*0030*/ 	.string	"-arch sm_100 -m 64 "



//--------------------- .note.nv.cuinfo           --------------------------
	.section	.note.nv.cuinfo,"",@"SHT_NOTE"
	.sectionflags	@"SHF_NOTE_NV_CUINFO"
        /*0018*/ 	.short	0x0002
        /*001a*/ 	.short	0x0064
        /*001c*/ 	.short	0x0082
	.zero		2


//--------------------- .nv.info                  --------------------------
	.section	.nv.info,"",@"SHT_CUDA_INFO"
	.align	4


	//----- nvinfo : EIATTR_REGCOUNT
	.align		4
        /*0000*/ 	.byte	0x04, 0x2f
        /*0002*/ 	.short	(.L_1 - .L_0)
	.align		4
.L_0:
        /*0004*/ 	.word	index@(_Z5saxpyiPfS_S_)
        /*0008*/ 	.word	0x0000000c


	//----- nvinfo : EIATTR_FRAME_SIZE
	.align		4
.L_1:
        /*000c*/ 	.byte	0x04, 0x11
        /*000e*/ 	.short	(.L_3 - .L_2)
	.align		4
.L_2:
        /*0010*/ 	.word	index@(_Z5saxpyiPfS_S_)
        /*0014*/ 	.word	0x00000000


	//----- nvinfo : EIATTR_MIN_STACK_SIZE
	.align		4
.L_3:
        /*0018*/ 	.byte	0x04, 0x12
        /*001a*/ 	.short	(.L_5 - .L_4)
	.align		4
.L_4:
        /*001c*/ 	.word	index@(_Z5saxpyiPfS_S_)
        /*0020*/ 	.word	0x00000000
.L_5:


//--------------------- .nv.compat                --------------------------
	.section	.nv.compat,"",@"SHT_CUDA_COMPAT_INFO"
	.align	4
        /*0000*/ 	.byte	0x02, 0x09, 0x00, 0x00, 0x02, 0x02, 0x01, 0x00, 0x02, 0x05, 0x05, 0x00, 0x03, 0x07, 0x01, 0x01
        /*0010*/ 	.byte	0x02, 0x03, 0x00, 0x00, 0x02, 0x06, 0x01, 0x00, 0x04, 0x0b, 0x08, 0x00, 0x09, 0x00, 0x00, 0x00
        /*0020*/ 	.byte	0x00, 0x00, 0x00, 0x00


//--------------------- .nv.info._Z5saxpyiPfS_S_  --------------------------
	.section	.nv.info._Z5saxpyiPfS_S_,"",@"SHT_CUDA_INFO"
	.sectionflags	@""
	.align	4


	//----- nvinfo : EIATTR_CUDA_API_VERSION
	.align		4
        /*0000*/ 	.byte	0x04, 0x37
        /*0002*/ 	.short	(.L_7 - .L_6)
.L_6:
        /*0004*/ 	.word	0x00000082


	//----- nvinfo : EIATTR_KPARAM_INFO
	.align		4
.L_7:
        /*0008*/ 	.byte	0x04, 0x17
        /*000a*/ 	.short	(.L_9 - .L_8)
.L_8:
        /*000c*/ 	.word	0x00000000
        /*0010*/ 	.short	0x0003
        /*0012*/ 	.short	0x0018
        /*0014*/ 	.byte	0x00, 0xf5, 0x21, 0x00


	//----- nvinfo : EIATTR_KPARAM_INFO
	.align		4
.L_9:
        /*0018*/ 	.byte	0x04, 0x17
        /*001a*/ 	.short	(.L_11 - .L_10)
.L_10:
        /*001c*/ 	.word	0x00000000
        /*0020*/ 	.short	0x0002
        /*0022*/ 	.short	0x0010
        /*0024*/ 	.byte	0x00, 0xf5, 0x21, 0x00


	//----- nvinfo : EIATTR_KPARAM_INFO
	.align		4
.L_11:
        /*0028*/ 	.byte	0x04, 0x17
        /*002a*/ 	.short	(.L_13 - .L_12)
.L_12:
        /*002c*/ 	.word	0x00000000
        /*0030*/ 	.short	0x0001
        /*0032*/ 	.short	0x0008
        /*0034*/ 	.byte	0x00, 0xf5, 0x21, 0x00


	//----- nvinfo : EIATTR_KPARAM_INFO
	.align		4
.L_13:
        /*0038*/ 	.byte	0x04, 0x17
        /*003a*/ 	.short	(.L_15 - .L_14)
.L_14:
        /*003c*/ 	.word	0x00000000
        /*0040*/ 	.short	0x0000
        /*0042*/ 	.short	0x0000
        /*0044*/ 	.byte	0x00, 0xf0, 0x11, 0x00


	//----- nvinfo : EIATTR_SPARSE_MMA_MASK
	.align		4
.L_15:
        /*0048*/ 	.byte	0x03, 0x50
        /*004a*/ 	.short	0x0000


	//----- nvinfo : EIATTR_MAXREG_COUNT
	.align		4
        /*004c*/ 	.byte	0x03, 0x1b
        /*004e*/ 	.short	0x00ff


	//----- nvinfo : EIATTR_MERCURY_ISA_VERSION
	.align		4
        /*0050*/ 	.byte	0x03, 0x5f
        /*0052*/ 	.short	0x0101


	//----- nvinfo : EIATTR_VRC_CTA_INIT_COUNT
	.align		4
        /*0054*/ 	.byte	0x02, 0x4a
	.zero		1
	.zero		1


	//----- nvinfo : EIATTR_EXIT_INSTR_OFFSETS
	.align		4
        /*0058*/ 	.byte	0x04, 0x1c
        /*005a*/ 	.short	(.L_17 - .L_16)


	//   ....[0]....
.L_16:
        /*005c*/ 	.word	0x00000070


	//   ....[1]....
        /*0060*/ 	.word	0x00000130


	//----- nvinfo : EIATTR_CBANK_PARAM_SIZE
	.align		4
.L_17:
        /*0064*/ 	.byte	0x03, 0x19
        /*0066*/ 	.short	0x0020


	//----- nvinfo : EIATTR_PARAM_CBANK
	.align		4
        /*0068*/ 	.byte	0x04, 0x0a
        /*006a*/ 	.short	(.L_19 - .L_18)
	.align		4
.L_18:
        /*006c*/ 	.word	index@(.nv.constant0._Z5saxpyiPfS_S_)
        /*0070*/ 	.short	0x0380
        /*0072*/ 	.short	0x0020


	//----- nvinfo : EIATTR_SW_WAR
	.align		4
.L_19:
        /*0074*/ 	.byte	0x04, 0x36
        /*0076*/ 	.short	(.L_21 - .L_20)
.L_20:
        /*0078*/ 	.word	0x00000008
.L_21:


//--------------------- .nv.callgraph             --------------------------
	.section	.nv.callgraph,"",@"SHT_CUDA_CALLGRAPH"
	.align	4
	.sectionentsize	8
	.align		4
        /*0000*/ 	.word	0x00000000
	.align		4
        /*0004*/ 	.word	0xffffffff
	.align		4
        /*0008*/ 	.word	0x00000000
	.align		4
        /*000c*/ 	.word	0xfffffffe
	.align		4
        /*0010*/ 	.word	0x00000000
	.align		4
        /*0014*/ 	.word	0xfffffffd
	.align		4
        /*0018*/ 	.word	0x00000000
	.align		4
        /*001c*/ 	.word	0xfffffffc


//--------------------- .text._Z5saxpyiPfS_S_     --------------------------
	.section	.text._Z5saxpyiPfS_S_,"ax",@progbits
	.align	128
        .global         _Z5saxpyiPfS_S_
        .type           _Z5saxpyiPfS_S_,@function
        .size           _Z5saxpyiPfS_S_,(.L_x_1 - _Z5saxpyiPfS_S_)
        .other          _Z5saxpyiPfS_S_,@"STO_CUDA_ENTRY STV_DEFAULT"
_Z5saxpyiPfS_S_:
.text._Z5saxpyiPfS_S_:
[----:B------:R-:W-:Y:S01]  /*0000*/  LDC R1, c[0x0][0x37c] ;  /* 0x0000df00ff017b82 */ /* 0x000fe20000000800 */
[----:B------:R-:W0:Y:S07]  /*0010*/  S2R R0, SR_TID.X ;  /* 0x0000000000007919 */ /* 0x000e2e0000002100 */
[----:B------:R-:W0:Y:S01]  /*0020*/  S2UR UR4, SR_CTAID.X ;  /* 0x00000000000479c3 */ /* 0x000e220000002500 */
[----:B------:R-:W1:Y:S07]  /*0030*/  LDCU UR5, c[0x0][0x380] ;  /* 0x00007000ff0577ac */ /* 0x000e6e0008000800 */
[----:B------:R-:W0:Y:S02]  /*0040*/  LDC R9, c[0x0][0x360] ;  /* 0x0000d800ff097b82 */ /* 0x000e240000000800 */
[----:B0-----:R-:W-:-:S05]  /*0050*/  IMAD R9, R9, UR4, R0 ;  /* 0x0000000409097c24 */ /* 0x001fca000f8e0200 */
[----:B-1----:R-:W-:-:S13]  /*0060*/  ISETP.GE.AND P0, PT, R9, UR5, PT ;  /* 0x0000000509007c0c */ /* 0x002fda000bf06270 */
[----:B------:R-:W-:Y:S05]  /*0070*/  @P0 EXIT ;  /* 0x000000000000094d */ /* 0x000fea0003800000 */
[----:B------:R-:W0:Y:S01]  /*0080*/  LDC.64 R2, c[0x0][0x388] ;  /* 0x0000e200ff027b82 */ /* 0x000e220000000a00 */
[----:B------:R-:W1:Y:S07]  /*0090*/  LDCU.64 UR4, c[0x0][0x358] ;  /* 0x00006b00ff0477ac */ /* 0x000e6e0008000a00 */
[----:B------:R-:W2:Y:S08]  /*00a0*/  LDC.64 R4, c[0x0][0x390] ;  /* 0x0000e400ff047b82 */ /* 0x000eb00000000a00 */
[----:B------:R-:W3:Y:S01]  /*00b0*/  LDC.64 R6, c[0x0][0x398] ;  /* 0x0000e600ff067b82 */ /* 0x000ee20000000a00 */
[----:B0-----:R-:W-:-:S06]  /*00c0*/  IMAD.WIDE R2, R9, 0x4, R2 ;  /* 0x0000000409027825 */ /* 0x001fcc00078e0202 */
[----:B-1----:R-:W4:Y:S01]  /*00d0*/  LDG.E R2, desc[UR4][R2.64] ;  /* 0x0000000402027981 */ /* 0x002f22000c1e1900 */
[----:B--2---:R-:W-:-:S06]  /*00e0*/  IMAD.WIDE R4, R9, 0x4, R4 ;  /* 0x0000000409047825 */ /* 0x004fcc00078e0204 */
[----:B------:R-:W4:Y:S01]  /*00f0*/  LDG.E R5, desc[UR4][R4.64] ;  /* 0x0000000404057981 */ /* 0x000f22000c1e1900 */
[----:B---3--:R-:W-:-:S04]  /*0100*/  IMAD.WIDE R6, R9, 0x4, R6 ;  /* 0x0000000409067825 */ /* 0x008fc800078e0206 */
[----:B----4-:R-:W-:-:S05]  /*0110*/  FADD R9, R2, R5 ;  /* 0x0000000502097221 */ /* 0x010fca0000000000 */
[----:B------:R-:W-:Y:S01]  /*0120*/  STG.E desc[UR4][R6.64], R9 ;  /* 0x0000000906007986 */ /* 0x000fe2000c101904 */
[----:B------:R-:W-:Y:S05]  /*0130*/  EXIT ;  /* 0x000000000000794d */ /* 0x000fea0003800000 */
.L_x_0:
[----:B------:R-:W-:-:S00]  /*0140*/  BRA `(.L_x_0) ;  /* 0xfffffffc00fc7947 */ /* 0x000fc0000383ffff */
[----:B------:R-:W-:-:S00]  /*0150*/  NOP ;  /* 0x0000000000007918 */ /* 0x000fc00000000000 */
        /* <DEDUP_REMOVED lines=10> */
.L_x_1:


//--------------------- .nv.shared.reserved.0     --------------------------
	.section	.nv.shared.reserved.0,"aw",@nobits
	.weak		__nv_reservedSMEM_offset_0_alias
	.size		__nv_reservedSMEM_offset_0_alias, 0, 64
	.other		__nv_reservedSMEM_offset_0_alias,@"STO_CUDA_RESERVED_SHARED STV_DEFAULT"
__nv_reservedSMEM_offset_0_alias:
	.zero		0
	.zero		64


//--------------------- .nv.constant0._Z5saxpyiPfS_S_ --------------------------
	.section	.nv.constant0._Z5saxpyiPfS_S_,"a",@progbits
	.sectionflags	@""
	.align	4
.nv.constant0._Z5saxpyiPfS_S_:
	.zero		928


//--------------------- SYMBOLS --------------------------

	.type		.nv.reservedSmem.offset0,@object
	.size		.nv.reservedSmem.offset0,0x4
